//
// Generated by NVIDIA NVVM Compiler
//
// Compiler Build ID: CL-36424714
// Cuda compilation tools, release 13.0, V13.0.88
// Based on NVVM 20.0.0
//

.version 9.0
.target sm_100
.address_size 64

	// .globl	_Z27convolution_1D_tiled_kernelPfS_ii
.const .align 4 .b8 M[40];
// _ZZ27convolution_1D_tiled_kernelPfS_iiE4N_ds has been demoted

.visible .entry _Z27convolution_1D_tiled_kernelPfS_ii(
	.param .u64 .ptr .align 1 _Z27convolution_1D_tiled_kernelPfS_ii_param_0,
	.param .u64 .ptr .align 1 _Z27convolution_1D_tiled_kernelPfS_ii_param_1,
	.param .u32 _Z27convolution_1D_tiled_kernelPfS_ii_param_2,
	.param .u32 _Z27convolution_1D_tiled_kernelPfS_ii_param_3
)
{
	.reg .pred 	%p<36>;
	.reg .b32 	%r<51>;
	.reg .b32 	%f<56>;
	.reg .b64 	%rd<28>;
	// demoted variable
	.shared .align 4 .b8 _ZZ27convolution_1D_tiled_kernelPfS_iiE4N_ds[512];
	ld.param.u64 	%rd7, [_Z27convolution_1D_tiled_kernelPfS_ii_param_0];
	ld.param.u64 	%rd6, [_Z27convolution_1D_tiled_kernelPfS_ii_param_1];
	ld.param.u32 	%r27, [_Z27convolution_1D_tiled_kernelPfS_ii_param_2];
	ld.param.u32 	%r28, [_Z27convolution_1D_tiled_kernelPfS_ii_param_3];
	cvta.to.global.u64 	%rd1, %rd7;
	mov.u32 	%r29, %ntid.x;
	mov.u32 	%r30, %ctaid.x;
	mul.lo.s32 	%r1, %r29, %r30;
	mov.u32 	%r2, %tid.x;
	add.s32 	%r3, %r1, %r2;
	mul.wide.s32 	%rd8, %r3, 4;
	add.s64 	%rd9, %rd1, %rd8;
	ld.global.f32 	%f22, [%rd9];
	shl.b32 	%r31, %r2, 2;
	mov.u32 	%r32, _ZZ27convolution_1D_tiled_kernelPfS_iiE4N_ds;
	add.s32 	%r33, %r32, %r31;
	st.shared.f32 	[%r33], %f22;
	bar.sync 	0;
	add.s32 	%r4, %r1, %r29;
	shr.u32 	%r34, %r27, 31;
	add.s32 	%r35, %r27, %r34;
	shr.s32 	%r36, %r35, 1;
	neg.s32 	%r5, %r36;
	setp.lt.s32 	%p1, %r27, 1;
	mov.f32 	%f47, 0f00000000;
	@%p1 bra 	$L__BB0_27;
	and.b32  	%r6, %r27, 3;
	setp.lt.u32 	%p2, %r27, 4;
	mov.f32 	%f47, 0f00000000;
	mov.b32 	%r47, 0;
	@%p2 bra 	$L__BB0_20;
	and.b32  	%r47, %r27, 2147483644;
	add.s32 	%r8, %r5, %r3;
	add.s32 	%r9, %r5, %r2;
	mov.f32 	%f47, 0f00000000;
	mov.b32 	%r46, 0;
	mov.u64 	%rd11, M;
$L__BB0_3:
	add.s32 	%r11, %r8, %r46;
	setp.lt.s32 	%p3, %r11, 0;
	setp.ge.s32 	%p4, %r11, %r28;
	add.s32 	%r39, %r9, %r46;
	shl.b32 	%r40, %r39, 2;
	add.s32 	%r12, %r32, %r40;
	mul.wide.u32 	%rd10, %r46, 4;
	add.s64 	%rd2, %rd11, %rd10;
	or.pred  	%p5, %p3, %p4;
	@%p5 bra 	$L__BB0_7;
	setp.lt.s32 	%p6, %r11, %r1;
	setp.ge.s32 	%p7, %r11, %r4;
	or.pred  	%p8, %p6, %p7;
	@%p8 bra 	$L__BB0_6;
	ld.shared.f32 	%f28, [%r12];
	ld.const.f32 	%f29, [%rd2];
	fma.rn.f32 	%f47, %f28, %f29, %f47;
	bra.uni 	$L__BB0_7;
$L__BB0_6:
	mul.wide.u32 	%rd12, %r11, 4;
	add.s64 	%rd13, %rd1, %rd12;
	ld.global.f32 	%f26, [%rd13];
	ld.const.f32 	%f27, [%rd2];
	fma.rn.f32 	%f47, %f26, %f27, %f47;
$L__BB0_7:
	add.s32 	%r13, %r11, 1;
	setp.lt.s32 	%p9, %r13, 0;
	setp.ge.s32 	%p10, %r13, %r28;
	or.pred  	%p11, %p9, %p10;
	@%p11 bra 	$L__BB0_11;
	setp.ge.s32 	%p12, %r13, %r1;
	setp.lt.s32 	%p13, %r13, %r4;
	and.pred  	%p14, %p12, %p13;
	@%p14 bra 	$L__BB0_10;
	mul.wide.u32 	%rd14, %r13, 4;
	add.s64 	%rd15, %rd1, %rd14;
	ld.global.f32 	%f30, [%rd15];
	ld.const.f32 	%f31, [%rd2+4];
	fma.rn.f32 	%f47, %f30, %f31, %f47;
	bra.uni 	$L__BB0_11;
$L__BB0_10:
	ld.shared.f32 	%f32, [%r12+4];
	ld.const.f32 	%f33, [%rd2+4];
	fma.rn.f32 	%f47, %f32, %f33, %f47;
$L__BB0_11:
	add.s32 	%r14, %r11, 2;
	setp.lt.s32 	%p15, %r14, 0;
	setp.ge.s32 	%p16, %r14, %r28;
	or.pred  	%p17, %p15, %p16;
	@%p17 bra 	$L__BB0_15;
	setp.ge.s32 	%p18, %r14, %r1;
	setp.lt.s32 	%p19, %r14, %r4;
	and.pred  	%p20, %p18, %p19;
	@%p20 bra 	$L__BB0_14;
	mul.wide.u32 	%rd16, %r14, 4;
	add.s64 	%rd17, %rd1, %rd16;
	ld.global.f32 	%f34, [%rd17];
	ld.const.f32 	%f35, [%rd2+8];
	fma.rn.f32 	%f47, %f34, %f35, %f47;
	bra.uni 	$L__BB0_15;
$L__BB0_14:
	ld.shared.f32 	%f36, [%r12+8];
	ld.const.f32 	%f37, [%rd2+8];
	fma.rn.f32 	%f47, %f36, %f37, %f47;
$L__BB0_15:
	add.s32 	%r15, %r11, 3;
	setp.lt.s32 	%p21, %r15, 0;
	setp.ge.s32 	%p22, %r15, %r28;
	or.pred  	%p23, %p21, %p22;
	@%p23 bra 	$L__BB0_19;
	setp.ge.s32 	%p24, %r15, %r1;
	setp.lt.s32 	%p25, %r15, %r4;
	and.pred  	%p26, %p24, %p25;
	@%p26 bra 	$L__BB0_18;
	mul.wide.u32 	%rd18, %r15, 4;
	add.s64 	%rd19, %rd1, %rd18;
	ld.global.f32 	%f38, [%rd19];
	ld.const.f32 	%f39, [%rd2+12];
	fma.rn.f32 	%f47, %f38, %f39, %f47;
	bra.uni 	$L__BB0_19;
$L__BB0_18:
	ld.shared.f32 	%f40, [%r12+12];
	ld.const.f32 	%f41, [%rd2+12];
	fma.rn.f32 	%f47, %f40, %f41, %f47;
$L__BB0_19:
	add.s32 	%r46, %r46, 4;
	setp.ne.s32 	%p27, %r46, %r47;
	@%p27 bra 	$L__BB0_3;
$L__BB0_20:
	setp.eq.s32 	%p28, %r6, 0;
	@%p28 bra 	$L__BB0_27;
	mul.wide.u32 	%rd20, %r47, 4;
	mov.u64 	%rd21, M;
	add.s64 	%rd27, %rd21, %rd20;
	add.s32 	%r42, %r2, %r47;
	add.s32 	%r43, %r42, %r5;
	shl.b32 	%r44, %r43, 2;
	add.s32 	%r50, %r32, %r44;
	add.s32 	%r49, %r43, %r1;
	neg.s32 	%r48, %r6;
$L__BB0_22:
	.pragma "nounroll";
	setp.lt.s32 	%p29, %r49, 0;
	setp.ge.s32 	%p30, %r49, %r28;
	or.pred  	%p31, %p29, %p30;
	@%p31 bra 	$L__BB0_26;
	setp.ge.s32 	%p32, %r49, %r1;
	setp.lt.s32 	%p33, %r49, %r4;
	and.pred  	%p34, %p32, %p33;
	@%p34 bra 	$L__BB0_25;
	mul.wide.u32 	%rd22, %r49, 4;
	add.s64 	%rd23, %rd1, %rd22;
	ld.global.f32 	%f42, [%rd23];
	ld.const.f32 	%f43, [%rd27];
	fma.rn.f32 	%f47, %f42, %f43, %f47;
	bra.uni 	$L__BB0_26;
$L__BB0_25:
	ld.shared.f32 	%f44, [%r50];
	ld.const.f32 	%f45, [%rd27];
	fma.rn.f32 	%f47, %f44, %f45, %f47;
$L__BB0_26:
	add.s64 	%rd27, %rd27, 4;
	add.s32 	%r50, %r50, 4;
	add.s32 	%r49, %r49, 1;
	add.s32 	%r48, %r48, 1;
	setp.ne.s32 	%p35, %r48, 0;
	@%p35 bra 	$L__BB0_22;
$L__BB0_27:
	cvta.to.global.u64 	%rd24, %rd6;
	add.s64 	%rd26, %rd24, %rd8;
	st.global.f32 	[%rd26], %f47;
	ret;

}


// ===== COMPILED SASS (sm_100) =====

	.target	sm_100

	.elftype	@"ET_EXEC"


//--------------------- .note.nv.tkinfo           --------------------------
	.section	.note.nv.tkinfo,"",@"SHT_NOTE"
	.sectionflags	@"SHF_NOTE_NV_TKINFO"
	.tkinfo
        /*0018*/ 	.word	0x00000002
        /*0030*/ 	.string	""
        /*0030*/ 	.string	"ptxas"
        /*0030*/ 	.string	"Cuda compilation tools, release 13.0, V13.0.88"
        /*0030*/ 	.string	"Build cuda_13.0.r13.0/compiler.36424714_0"
        /*0030*/ 	.string	"-arch sm_100 -m 64 "



//--------------------- .note.nv.cuinfo           --------------------------
	.section	.note.nv.cuinfo,"",@"SHT_NOTE"
	.sectionflags	@"SHF_NOTE_NV_CUINFO"
        /*0018*/ 	.short	0x0002
        /*001a*/ 	.short	0x0064
        /*001c*/ 	.short	0x0082
	.zero		2


//--------------------- .nv.info                  --------------------------
	.section	.nv.info,"",@"SHT_CUDA_INFO"
	.align	4


	//----- nvinfo : EIATTR_REGCOUNT
	.align		4
        /*0000*/ 	.byte	0x04, 0x2f
        /*0002*/ 	.short	(.L_2 - .L_1)
	.align		4
.L_1:
        /*0004*/ 	.word	index@(_Z27convolution_1D_tiled_kernelPfS_ii)
        /*0008*/ 	.word	0x00000014


	//----- nvinfo : EIATTR_FRAME_SIZE
	.align		4
.L_2:
        /*000c*/ 	.byte	0x04, 0x11
        /*000e*/ 	.short	(.L_4 - .L_3)
	.align		4
.L_3:
        /*0010*/ 	.word	index@(_Z27convolution_1D_tiled_kernelPfS_ii)
        /*0014*/ 	.word	0x00000000


	//----- nvinfo : EIATTR_MIN_STACK_SIZE
	.align		4
.L_4:
        /*0018*/ 	.byte	0x04, 0x12
        /*001a*/ 	.short	(.L_6 - .L_5)
	.align		4
.L_5:
        /*001c*/ 	.word	index@(_Z27convolution_1D_tiled_kernelPfS_ii)
        /*0020*/ 	.word	0x00000000
.L_6:


//--------------------- .nv.compat                --------------------------
	.section	.nv.compat,"",@"SHT_CUDA_COMPAT_INFO"
	.align	4
        /*0000*/ 	.byte	0x02, 0x09, 0x00, 0x00, 0x02, 0x02, 0x01, 0x00, 0x02, 0x05, 0x05, 0x00, 0x03, 0x07, 0x01, 0x01
        /*0010*/ 	.byte	0x02, 0x03, 0x00, 0x00, 0x02, 0x06, 0x01, 0x00, 0x04, 0x0b, 0x08, 0x00, 0x09, 0x00, 0x00, 0x00
        /*0020*/ 	.byte	0x00, 0x00, 0x00, 0x00


//--------------------- .nv.info._Z27convolution_1D_tiled_kernelPfS_ii --------------------------
	.section	.nv.info._Z27convolution_1D_tiled_kernelPfS_ii,"",@"SHT_CUDA_INFO"
	.sectionflags	@""
	.align	4


	//----- nvinfo : EIATTR_CUDA_API_VERSION
	.align		4
        /*0000*/ 	.byte	0x04, 0x37
        /*0002*/ 	.short	(.L_8 - .L_7)
.L_7:
        /*0004*/ 	.word	0x00000082


	//----- nvinfo : EIATTR_KPARAM_INFO
	.align		4
.L_8:
        /*0008*/ 	.byte	0x04, 0x17
        /*000a*/ 	.short	(.L_10 - .L_9)
.L_9:
        /*000c*/ 	.word	0x00000000
        /*0010*/ 	.short	0x0003
        /*0012*/ 	.short	0x0014
        /*0014*/ 	.byte	0x00, 0xf0, 0x11, 0x00


	//----- nvinfo : EIATTR_KPARAM_INFO
	.align		4
.L_10:
        /*0018*/ 	.byte	0x04, 0x17
        /*001a*/ 	.short	(.L_12 - .L_11)
.L_11:
        /*001c*/ 	.word	0x00000000
        /*0020*/ 	.short	0x0002
        /*0022*/ 	.short	0x0010
        /*0024*/ 	.byte	0x00, 0xf0, 0x11, 0x00


	//----- nvinfo : EIATTR_KPARAM_INFO
	.align		4
.L_12:
        /*0028*/ 	.byte	0x04, 0x17
        /*002a*/ 	.short	(.L_14 - .L_13)
.L_13:
        /*002c*/ 	.word	0x00000000
        /*0030*/ 	.short	0x0001
        /*0032*/ 	.short	0x0008
        /*0034*/ 	.byte	0x00, 0xf5, 0x21, 0x00


	//----- nvinfo : EIATTR_KPARAM_INFO
	.align		4
.L_14:
        /*0038*/ 	.byte	0x04, 0x17
        /*003a*/ 	.short	(.L_16 - .L_15)
.L_15:
        /*003c*/ 	.word	0x00000000
        /*0040*/ 	.short	0x0000
        /*0042*/ 	.short	0x0000
        /*0044*/ 	.byte	0x00, 0xf5, 0x21, 0x00


	//----- nvinfo : EIATTR_SPARSE_MMA_MASK
	.align		4
.L_16:
        /*0048*/ 	.byte	0x03, 0x50
        /*004a*/ 	.short	0x0000


	//----- nvinfo : EIATTR_MAXREG_COUNT
	.align		4
        /*004c*/ 	.byte	0x03, 0x1b
        /*004e*/ 	.short	0x00ff


	//----- nvinfo : EIATTR_NUM_BARRIERS
	.align		4
        /*0050*/ 	.byte	0x02, 0x4c
        /*0052*/ 	.byte	0x01
	.zero		1


	//----- nvinfo : EIATTR_MERCURY_ISA_VERSION
	.align		4
        /*0054*/ 	.byte	0x03, 0x5f
        /*0056*/ 	.short	0x0101


	//----- nvinfo : EIATTR_VRC_CTA_INIT_COUNT
	.align		4
        /*0058*/ 	.byte	0x02, 0x4a
	.zero		1
	.zero		1


	//----- nvinfo : EIATTR_EXIT_INSTR_OFFSETS
	.align		4
        /*005c*/ 	.byte	0x04, 0x1c
        /*005e*/ 	.short	(.L_18 - .L_17)


	//   ....[0]....
.L_17:
        /*0060*/ 	.word	0x000008f0


	//----- nvinfo : EIATTR_CRS_STACK_SIZE
	.align		4
.L_18:
        /*0064*/ 	.byte	0x04, 0x1e
        /*0066*/ 	.short	(.L_20 - .L_19)
.L_19:
        /*0068*/ 	.word	0x00000000


	//----- nvinfo : EIATTR_CBANK_PARAM_SIZE
	.align		4
.L_20:
        /*006c*/ 	.byte	0x03, 0x19
        /*006e*/ 	.short	0x0018


	//----- nvinfo : EIATTR_PARAM_CBANK
	.align		4
        /*0070*/ 	.byte	0x04, 0x0a
        /*0072*/ 	.short	(.L_22 - .L_21)
	.align		4
.L_21:
        /*0074*/ 	.word	index@(.nv.constant0._Z27convolution_1D_tiled_kernelPfS_ii)
        /*0078*/ 	.short	0x0380
        /*007a*/ 	.short	0x0018


	//----- nvinfo : EIATTR_SW_WAR
	.align		4
.L_22:
        /*007c*/ 	.byte	0x04, 0x36
        /*007e*/ 	.short	(.L_24 - .L_23)
.L_23:
        /*0080*/ 	.word	0x00000008
.L_24:


//--------------------- .nv.callgraph             --------------------------
	.section	.nv.callgraph,"",@"SHT_CUDA_CALLGRAPH"
	.align	4
	.sectionentsize	8
	.align		4
        /*0000*/ 	.word	0x00000000
	.align		4
        /*0004*/ 	.word	0xffffffff
	.align		4
        /*0008*/ 	.word	0x00000000
	.align		4
        /*000c*/ 	.word	0xfffffffe
	.align		4
        /*0010*/ 	.word	0x00000000
	.align		4
        /*0014*/ 	.word	0xfffffffd
	.align		4
        /*0018*/ 	.word	0x00000000
	.align		4
        /*001c*/ 	.word	0xfffffffc


//--------------------- .nv.constant3             --------------------------
	.section	.nv.constant3,"a",@progbits
	.align	4
.nv.constant3:
	.type		M,@object
	.size		M,(.L_0 - M)
M:
	.zero		40
.L_0:


//--------------------- .text._Z27convolution_1D_tiled_kernelPfS_ii --------------------------
	.section	.text._Z27convolution_1D_tiled_kernelPfS_ii,"ax",@progbits
	.align	128
        .global         _Z27convolution_1D_tiled_kernelPfS_ii
        .type           _Z27convolution_1D_tiled_kernelPfS_ii,@function
        .size           _Z27convolution_1D_tiled_kernelPfS_ii,(.L_x_19 - _Z27convolution_1D_tiled_kernelPfS_ii)
        .other          _Z27convolution_1D_tiled_kernelPfS_ii,@"STO_CUDA_ENTRY STV_DEFAULT"
_Z27convolution_1D_tiled_kernelPfS_ii:
.text._Z27convolution_1D_tiled_kernelPfS_ii:
[----:B------:R-:W-:Y:S01]  /*0000*/  LDC R1, c[0x0][0x37c] ;  /* 0x0000df00ff017b82 */ /* 0x000fe20000000800 */
[----:B------:R-:W0:Y:S07]  /*0010*/  S2R R4, SR_TID.X ;  /* 0x0000000000047919 */ /* 0x000e2e0000002100 */
[----:B------:R-:W1:Y:S01]  /*0020*/  S2UR UR4, SR_CTAID.X ;  /* 0x00000000000479c3 */ /* 0x000e620000002500 */
[----:B------:R-:W1:Y:S01]  /*0030*/  LDCU UR7, c[0x0][0x360] ;  /* 0x00006c00ff0777ac */ /* 0x000e620008000800 */
[----:B------:R-:W2:Y:S06]  /*0040*/  LDCU.64 UR12, c[0x0][0x358] ;  /* 0x00006b00ff0c77ac */ /* 0x000eac0008000a00 */
[----:B------:R-:W3:Y:S08]  /*0050*/  LDC.64 R2, c[0x0][0x380] ;  /* 0x0000e000ff027b82 */ /* 0x000ef00000000a00 */
[----:B------:R-:W4:Y:S01]  /*0060*/  S2UR UR6, SR_CgaCtaId ;  /* 0x00000000000679c3 */ /* 0x000f220000008800 */
[----:B------:R-:W-:Y:S01]  /*0070*/  UMOV UR5, 0x400 ;  /* 0x0000040000057882 */ /* 0x000fe20000000000 */
[----:B------:R-:W5:Y:S01]  /*0080*/  LDCU UR9, c[0x0][0x390] ;  /* 0x00007200ff0977ac */ /* 0x000f620008000800 */
[----:B-1----:R-:W-:-:S06]  /*0090*/  UIMAD UR4, UR7, UR4, URZ ;  /* 0x00000004070472a4 */ /* 0x002fcc000f8e02ff */
[----:B0-----:R-:W-:-:S04]  /*00a0*/  VIADD R0, R4, UR4 ;  /* 0x0000000404007c36 */ /* 0x001fc80008000000 */
[----:B---3--:R-:W-:-:S06]  /*00b0*/  IMAD.WIDE R2, R0, 0x4, R2 ;  /* 0x0000000400027825 */ /* 0x008fcc00078e0202 */
[----:B--2---:R-:W2:Y:S01]  /*00c0*/  LDG.E R2, desc[UR12][R2.64] ;  /* 0x0000000c02027981 */ /* 0x004ea2000c1e1900 */
[----:B----4-:R-:W-:Y:S01]  /*00d0*/  ULEA UR5, UR6, UR5, 0x18 ;  /* 0x0000000506057291 */ /* 0x010fe2000f8ec0ff */
[----:B------:R-:W-:Y:S01]  /*00e0*/  IMAD.MOV.U32 R5, RZ, RZ, RZ ;  /* 0x000000ffff057224 */ /* 0x000fe200078e00ff */
[----:B-----5:R-:W-:-:S04]  /*00f0*/  UISETP.GE.AND UP0, UPT, UR9, 0x1, UPT ;  /* 0x000000010900788c */ /* 0x020fc8000bf06270 */
[----:B------:R-:W-:-:S05]  /*0100*/  LEA R7, R4, UR5, 0x2 ;  /* 0x0000000504077c11 */ /* 0x000fca000f8e10ff */
[----:B--2---:R0:W-:Y:S01]  /*0110*/  STS [R7], R2 ;  /* 0x0000000207007388 */ /* 0x0041e20000000800 */
[----:B------:R-:W-:Y:S06]  /*0120*/  BAR.SYNC.DEFER_BLOCKING 0x0 ;  /* 0x0000000000007b1d */ /* 0x000fec0000010000 */
[----:B------:R-:W-:Y:S05]  /*0130*/  BRA.U !UP0, `(.L_x_0) ;  /* 0x0000000508e07547 */ /* 0x000fea000b800000 */
[----:B------:R-:W-:Y:S01]  /*0140*/  UISETP.GE.U32.AND UP0, UPT, UR9, 0x4, UPT ;  /* 0x000000040900788c */ /* 0x000fe2000bf06070 */
[----:B------:R-:W-:Y:S01]  /*0150*/  HFMA2 R5, -RZ, RZ, 0, 0 ;  /* 0x00000000ff057431 */ /* 0x000fe200000001ff */
[----:B------:R-:W-:Y:S01]  /*0160*/  ULEA.HI UR8, UR9, UR9, URZ, 0x1 ;  /* 0x0000000909087291 */ /* 0x000fe2000f8f08ff */
[----:B0-----:R-:W-:Y:S01]  /*0170*/  IMAD.MOV.U32 R7, RZ, RZ, RZ ;  /* 0x000000ffff077224 */ /* 0x001fe200078e00ff */
[----:B------:R-:W-:Y:S02]  /*0180*/  UIADD3 UR6, UPT, UPT, UR4, UR7, URZ ;  /* 0x0000000704067290 */ /* 0x000fe4000fffe0ff */
[----:B------:R-:W-:Y:S02]  /*0190*/  ULOP3.LUT UR10, UR9, 0x3, URZ, 0xc0, !UPT ;  /* 0x00000003090a7892 */ /* 0x000fe4000f8ec0ff */
[----:B------:R-:W-:Y:S01]  /*01a0*/  USHF.R.S32.HI UR8, URZ, 0x1, UR8 ;  /* 0x00000001ff087899 */ /* 0x000fe20008011408 */
[----:B------:R-:W-:Y:S11]  /*01b0*/  BRA.U !UP0, `(.L_x_1) ;  /* 0x0000000508447547 */ /* 0x000ff6000b800000 */
[----:B------:R-:W0:Y:S01]  /*01c0*/  LDC.64 R2, c[0x0][0x380] ;  /* 0x0000e000ff027b82 */ /* 0x000e220000000a00 */
[----:B------:R-:W-:Y:S01]  /*01d0*/  ULOP3.LUT UR7, UR9, 0x7ffffffc, URZ, 0xc0, !UPT ;  /* 0x7ffffffc09077892 */ /* 0x000fe2000f8ec0ff */
[----:B------:R-:W-:Y:S01]  /*01e0*/  VIADD R6, R0, -UR8 ;  /* 0x8000000800067c36 */ /* 0x000fe20008000000 */
[----:B------:R-:W-:Y:S01]  /*01f0*/  IADD3 R8, PT, PT, R4, -UR8, RZ ;  /* 0x8000000804087c10 */ /* 0x000fe2000fffe0ff */
[----:B------:R-:W-:Y:S01]  /*0200*/  IMAD.MOV.U32 R5, RZ, RZ, RZ ;  /* 0x000000ffff057224 */ /* 0x000fe200078e00ff */
[----:B------:R-:W1:Y:S01]  /*0210*/  LDCU UR11, c[0x0][0x394] ;  /* 0x00007280ff0b77ac */ /* 0x000e620008000800 */
[----:B------:R-:W-:Y:S01]  /*0220*/  IMAD.MOV.U32 R9, RZ, RZ, RZ ;  /* 0x000000ffff097224 */ /* 0x000fe200078e00ff */
[----:B------:R-:W-:-:S07]  /*0230*/  MOV R7, UR7 ;  /* 0x0000000700077c02 */ /* 0x000fce0008000f00 */
.L_x_13:
[--C-:B------:R-:W-:Y:S01]  /*0240*/  IMAD.IADD R11, R6, 0x1, R9.reuse ;  /* 0x00000001060b7824 */ /* 0x100fe200078e0209 */
[----:B------:R-:W-:Y:S01]  /*0250*/  BSSY.RECONVERGENT B0, `(.L_x_2) ;  /* 0x0000016000007945 */ /* 0x000fe20003800200 */
[----:B------:R-:W-:Y:S02]  /*0260*/  IMAD.IADD R12, R8, 0x1, R9 ;  /* 0x00000001080c7824 */ /* 0x000fe400078e0209 */
[----:B------:R-:W-:Y:S01]  /*0270*/  IMAD.SHL.U32 R10, R9, 0x4, RZ ;  /* 0x00000004090a7824 */ /* 0x000fe200078e00ff */
[----:B-1----:R-:W-:Y:S01]  /*0280*/  ISETP.GE.AND P0, PT, R11, UR11, PT ;  /* 0x0000000b0b007c0c */ /* 0x002fe2000bf06270 */
[----:B------:R-:W-:Y:S01]  /*0290*/  VIADD R9, R9, 0x4 ;  /* 0x0000000409097836 */ /* 0x000fe20000000000 */
[C---:B------:R-:W-:Y:S02]  /*02a0*/  IADD3 R17, PT, PT, R11.reuse, 0x1, RZ ;  /* 0x000000010b117810 */ /* 0x040fe40007ffe0ff */
[----:B------:R-:W-:Y:S02]  /*02b0*/  ISETP.LT.OR P0, PT, R11, RZ, P0 ;  /* 0x000000ff0b00720c */ /* 0x000fe40000701670 */
[----:B------:R-:W-:-:S02]  /*02c0*/  ISETP.GE.AND P1, PT, R17, UR11, PT ;  /* 0x0000000b11007c0c */ /* 0x000fc4000bf26270 */
[----:B------:R-:W-:Y:S02]  /*02d0*/  ISETP.NE.AND P2, PT, R9, R7, PT ;  /* 0x000000070900720c */ /* 0x000fe40003f45270 */
[----:B------:R-:W-:Y:S02]  /*02e0*/  ISETP.LT.OR P1, PT, R17, RZ, P1 ;  /* 0x000000ff1100720c */ /* 0x000fe40000f21670 */
[----:B------:R-:W-:-:S05]  /*02f0*/  LEA R12, R12, UR5, 0x2 ;  /* 0x000000050c0c7c11 */ /* 0x000fca000f8e10ff */
[----:B------:R-:W-:Y:S06]  /*0300*/  @P0 BRA `(.L_x_3) ;  /* 0x0000000000280947 */ /* 0x000fec0003800000 */
[----:B------:R-:W-:-:S04]  /*0310*/  ISETP.GE.AND P0, PT, R11, UR6, PT ;  /* 0x000000060b007c0c */ /* 0x000fc8000bf06270 */
[----:B------:R-:W-:-:S13]  /*0320*/  ISETP.LT.OR P0, PT, R11, UR4, P0 ;  /* 0x000000040b007c0c */ /* 0x000fda0008701670 */
[----:B------:R-:W1:Y:S01]  /*0330*/  @!P0 LDS R14, [R12] ;  /* 0x000000000c0e8984 */ /* 0x000e620000000800 */
[----:B------:R-:W1:Y:S02]  /*0340*/  @!P0 LDC R13, c[0x3][R10] ;  /* 0x00c000000a0d8b82 */ /* 0x000e640000000800 */
[----:B-1----:R-:W-:Y:S01]  /*0350*/  @!P0 FFMA R5, R14, R13, R5 ;  /* 0x0000000d0e058223 */ /* 0x002fe20000000005 */
[----:B------:R-:W-:Y:S06]  /*0360*/  @!P0 BRA `(.L_x_3) ;  /* 0x0000000000108947 */ /* 0x000fec0003800000 */
[----:B0-----:R-:W-:-:S06]  /*0370*/  IMAD.WIDE.U32 R14, R11, 0x4, R2 ;  /* 0x000000040b0e7825 */ /* 0x001fcc00078e0002 */
[----:B------:R-:W2:Y:S01]  /*0380*/  LDG.E R14, desc[UR12][R14.64] ;  /* 0x0000000c0e0e7981 */ /* 0x000ea2000c1e1900 */
[----:B------:R-:W2:Y:S02]  /*0390*/  LDC R16, c[0x3][R10] ;  /* 0x00c000000a107b82 */ /* 0x000ea40000000800 */
[----:B--2---:R-:W-:-:S07]  /*03a0*/  FFMA R5, R16, R14, R5 ;  /* 0x0000000e10057223 */ /* 0x004fce0000000005 */
.L_x_3:
[----:B------:R-:W-:Y:S05]  /*03b0*/  BSYNC.RECONVERGENT B0 ;  /* 0x0000000000007941 */ /* 0x000fea0003800200 */
.L_x_2:
[----:B------:R-:W-:Y:S04]  /*03c0*/  BSSY.RECONVERGENT B0, `(.L_x_4) ;  /* 0x000000d000007945 */ /* 0x000fe80003800200 */
[----:B------:R-:W-:Y:S05]  /*03d0*/  @P1 BRA `(.L_x_5) ;  /* 0x00000000002c1947 */ /* 0x000fea0003800000 */
[C---:B------:R-:W-:Y:S02]  /*03e0*/  ISETP.GE.AND P0, PT, R17.reuse, UR6, PT ;  /* 0x0000000611007c0c */ /* 0x040fe4000bf06270 */
[----:B------:R-:W-:-:S13]  /*03f0*/  ISETP.GE.AND P1, PT, R17, UR4, PT ;  /* 0x0000000411007c0c */ /* 0x000fda000bf26270 */
[----:B------:R-:W-:Y:S05]  /*0400*/  @!P0 BRA P1, `(.L_x_6) ;  /* 0x0000000000148947 */ /* 0x000fea0000800000 */
[----:B0-----:R-:W-:-:S06]  /*0410*/  IMAD.WIDE.U32 R14, R17, 0x4, R2 ;  /* 0x00000004110e7825 */ /* 0x001fcc00078e0002 */
[----:B------:R-:W2:Y:S01]  /*0420*/  LDG.E R14, desc[UR12][R14.64] ;  /* 0x0000000c0e0e7981 */ /* 0x000ea2000c1e1900 */
[----:B------:R-:W2:Y:S02]  /*0430*/  LDC R13, c[0x3][R10+0x4] ;  /* 0x00c001000a0d7b82 */ /* 0x000ea40000000800 */
[----:B--2---:R-:W-:Y:S01]  /*0440*/  FFMA R5, R14, R13, R5 ;  /* 0x0000000d0e057223 */ /* 0x004fe20000000005 */
[----:B------:R-:W-:Y:S06]  /*0450*/  BRA `(.L_x_5) ;  /* 0x00000000000c7947 */ /* 0x000fec0003800000 */
.L_x_6:
[----:B------:R-:W1:Y:S01]  /*0460*/  LDS R14, [R12+0x4] ;  /* 0x000004000c0e7984 */ /* 0x000e620000000800 */
[----:B------:R-:W1:Y:S02]  /*0470*/  LDC R16, c[0x3][R10+0x4] ;  /* 0x00c001000a107b82 */ /* 0x000e640000000800 */
[----:B-1----:R-:W-:-:S07]  /*0480*/  FFMA R5, R16, R14, R5 ;  /* 0x0000000e10057223 */ /* 0x002fce0000000005 */
.L_x_5:
[----:B------:R-:W-:Y:S05]  /*0490*/  BSYNC.RECONVERGENT B0 ;  /* 0x0000000000007941 */ /* 0x000fea0003800200 */
.L_x_4:
[----:B------:R-:W-:Y:S01]  /*04a0*/  IADD3 R15, PT, PT, R11, 0x2, RZ ;  /* 0x000000020b0f7810 */ /* 0x000fe20007ffe0ff */
[----:B------:R-:W-:Y:S03]  /*04b0*/  BSSY.RECONVERGENT B0, `(.L_x_7) ;  /* 0x000000f000007945 */ /* 0x000fe60003800200 */
[----:B------:R-:W-:-:S04]  /*04c0*/  ISETP.GE.AND P0, PT, R15, UR11, PT ;  /* 0x0000000b0f007c0c */ /* 0x000fc8000bf06270 */
[----:B------:R-:W-:-:S13]  /*04d0*/  ISETP.LT.OR P0, PT, R15, RZ, P0 ;  /* 0x000000ff0f00720c */ /* 0x000fda0000701670 */
        /* <DEDUP_REMOVED lines=9> */
.L_x_9:
[----:B------:R-:W1:Y:S01]  /*0570*/  LDS R14, [R12+0x8] ;  /* 0x000008000c0e7984 */ /* 0x000e620000000800 */
[----:B------:R-:W1:Y:S02]  /*0580*/  LDC R16, c[0x3][R10+0x8] ;  /* 0x00c002000a107b82 */ /* 0x000e640000000800 */
[----:B-1----:R-:W-:-:S07]  /*0590*/  FFMA R5, R16, R14, R5 ;  /* 0x0000000e10057223 */ /* 0x002fce0000000005 */
.L_x_8:
[----:B------:R-:W-:Y:S05]  /*05a0*/  BSYNC.RECONVERGENT B0 ;  /* 0x0000000000007941 */ /* 0x000fea0003800200 */
.L_x_7:
[----:B------:R-:W-:Y:S01]  /*05b0*/  VIADD R11, R11, 0x3 ;  /* 0x000000030b0b7836 */ /* 0x000fe20000000000 */
[----:B------:R-:W-:Y:S04]  /*05c0*/  BSSY.RECONVERGENT B0, `(.L_x_10) ;  /* 0x000000f000007945 */ /* 0x000fe80003800200 */
        /* <DEDUP_REMOVED lines=11> */
.L_x_12:
[----:B------:R-:W1:Y:S01]  /*0680*/  LDS R12, [R12+0xc] ;  /* 0x00000c000c0c7984 */ /* 0x000e620000000800 */
[----:B------:R-:W1:Y:S02]  /*0690*/  LDC R10, c[0x3][R10+0xc] ;  /* 0x00c003000a0a7b82 */ /* 0x000e640000000800 */
[----:B-1----:R-:W-:-:S07]  /*06a0*/  FFMA R5, R10, R12, R5 ;  /* 0x0000000c0a057223 */ /* 0x002fce0000000005 */
.L_x_11:
[----:B------:R-:W-:Y:S05]  /*06b0*/  BSYNC.RECONVERGENT B0 ;  /* 0x0000000000007941 */ /* 0x000fea0003800200 */
.L_x_10:
[----:B------:R-:W-:Y:S05]  /*06c0*/  @P2 BRA `(.L_x_13) ;  /* 0xfffffff800dc2947 */ /* 0x000fea000383ffff */
.L_x_1:
[----:B------:R-:W-:-:S09]  /*06d0*/  UISETP.NE.AND UP0, UPT, UR10, URZ, UPT ;  /* 0x000000ff0a00728c */ /* 0x000fd2000bf05270 */
[----:B------:R-:W-:Y:S05]  /*06e0*/  BRA.U !UP0, `(.L_x_0) ;  /* 0x0000000108747547 */ /* 0x000fea000b800000 */
[----:B------:R-:W1:Y:S01]  /*06f0*/  LDC.64 R8, c[0x0][0x380] ;  /* 0x0000e000ff087b82 */ /* 0x000e620000000a00 */
[----:B------:R-:W-:Y:S01]  /*0700*/  IADD3 R4, PT, PT, R4, -UR8, R7 ;  /* 0x8000000804047c10 */ /* 0x000fe2000fffe007 */
[----:B------:R-:W2:Y:S01]  /*0710*/  LDCU UR9, c[0x0][0x394] ;  /* 0x00007280ff0977ac */ /* 0x000ea20008000800 */
[----:B------:R-:W-:Y:S02]  /*0720*/  SHF.L.U32 R10, R7, 0x2, RZ ;  /* 0x00000002070a7819 */ /* 0x000fe400000006ff */
[C---:B------:R-:W-:Y:S01]  /*0730*/  LEA R6, R4.reuse, UR5, 0x2 ;  /* 0x0000000504067c11 */ /* 0x040fe2000f8e10ff */
[----:B------:R-:W-:Y:S01]  /*0740*/  VIADD R7, R4, UR4 ;  /* 0x0000000404077c36 */ /* 0x000fe20008000000 */
[----:B------:R-:W-:-:S12]  /*0750*/  UIADD3 UR7, UPT, UPT, -UR10, URZ, URZ ;  /* 0x000000ff0a077290 */ /* 0x000fd8000fffe1ff */
.L_x_17:
[C---:B--2---:R-:W-:Y:S01]  /*0760*/  ISETP.GE.AND P0, PT, R7.reuse, UR9, PT ;  /* 0x0000000907007c0c */ /* 0x044fe2000bf06270 */
[----:B------:R-:W-:Y:S01]  /*0770*/  UIADD3 UR7, UPT, UPT, UR7, 0x1, URZ ;  /* 0x0000000107077890 */ /* 0x000fe2000fffe0ff */
[----:B------:R-:W-:Y:S02]  /*0780*/  BSSY.RECONVERGENT B0, `(.L_x_14) ;  /* 0x000000f000007945 */ /* 0x000fe40003800200 */
[----:B------:R-:W-:Y:S01]  /*0790*/  ISETP.LT.OR P0, PT, R7, RZ, P0 ;  /* 0x000000ff0700720c */ /* 0x000fe20000701670 */
[----:B------:R-:W-:-:S12]  /*07a0*/  UISETP.NE.AND UP0, UPT, UR7, URZ, UPT ;  /* 0x000000ff0700728c */ /* 0x000fd8000bf05270 */
[----:B------:R-:W-:Y:S05]  /*07b0*/  @P0 BRA `(.L_x_15) ;  /* 0x00000000002c0947 */ /* 0x000fea0003800000 */
[C---:B------:R-:W-:Y:S02]  /*07c0*/  ISETP.GE.AND P0, PT, R7.reuse, UR6, PT ;  /* 0x0000000607007c0c */ /* 0x040fe4000bf06270 */
[----:B------:R-:W-:-:S13]  /*07d0*/  ISETP.GE.AND P1, PT, R7, UR4, PT ;  /* 0x0000000407007c0c */ /* 0x000fda000bf26270 */
[----:B------:R-:W-:Y:S05]  /*07e0*/  @!P0 BRA P1, `(.L_x_16) ;  /* 0x0000000000148947 */ /* 0x000fea0000800000 */
[----:B01----:R-:W-:-:S06]  /*07f0*/  IMAD.WIDE.U32 R2, R7, 0x4, R8 ;  /* 0x0000000407027825 */ /* 0x003fcc00078e0008 */
[----:B------:R-:W2:Y:S01]  /*0800*/  LDG.E R2, desc[UR12][R2.64] ;  /* 0x0000000c02027981 */ /* 0x000ea2000c1e1900 */
[----:B------:R-:W2:Y:S02]  /*0810*/  LDC R4, c[0x3][R10] ;  /* 0x00c000000a047b82 */ /* 0x000ea40000000800 */
[----:B--2---:R-:W-:Y:S01]  /*0820*/  FFMA R5, R2, R4, R5 ;  /* 0x0000000402057223 */ /* 0x004fe20000000005 */
[----:B------:R-:W-:Y:S06]  /*0830*/  BRA `(.L_x_15) ;  /* 0x00000000000c7947 */ /* 0x000fec0003800000 */
.L_x_16:
[----:B0-----:R-:W0:Y:S01]  /*0840*/  LDS R2, [R6] ;  /* 0x0000000006027984 */ /* 0x001e220000000800 */
[----:B------:R-:W0:Y:S02]  /*0850*/  LDC R4, c[0x3][R10] ;  /* 0x00c000000a047b82 */ /* 0x000e240000000800 */
[----:B0-----:R-:W-:-:S07]  /*0860*/  FFMA R5, R4, R2, R5 ;  /* 0x0000000204057223 */ /* 0x001fce0000000005 */
.L_x_15:
[----:B------:R-:W-:Y:S05]  /*0870*/  BSYNC.RECONVERGENT B0 ;  /* 0x0000000000007941 */ /* 0x000fea0003800200 */
.L_x_14:
[----:B------:R-:W-:Y:S01]  /*0880*/  IADD3 R10, PT, PT, R10, 0x4, RZ ;  /* 0x000000040a0a7810 */ /* 0x000fe20007ffe0ff */
[----:B------:R-:W-:Y:S01]  /*0890*/  VIADD R6, R6, 0x4 ;  /* 0x0000000406067836 */ /* 0x000fe20000000000 */
[----:B------:R-:W-:Y:S01]  /*08a0*/  IADD3 R7, PT, PT, R7, 0x1, RZ ;  /* 0x0000000107077810 */ /* 0x000fe20007ffe0ff */
[----:B------:R-:W-:Y:S06]  /*08b0*/  BRA.U UP0, `(.L_x_17) ;  /* 0xfffffffd00a87547 */ /* 0x000fec000b83ffff */
.L_x_0:
[----:B0-----:R-:W0:Y:S02]  /*08c0*/  LDC.64 R2, c[0x0][0x388] ;  /* 0x0000e200ff027b82 */ /* 0x001e240000000a00 */
[----:B0-----:R-:W-:-:S05]  /*08d0*/  IMAD.WIDE R2, R0, 0x4, R2 ;  /* 0x0000000400027825 */ /* 0x001fca00078e0202 */
[----:B------:R-:W-:Y:S01]  /*08e0*/  STG.E desc[UR12][R2.64], R5 ;  /* 0x0000000502007986 */ /* 0x000fe2000c10190c */
[----:B------:R-:W-:Y:S05]  /*08f0*/  EXIT ;  /* 0x000000000000794d */ /* 0x000fea0003800000 */
.L_x_18:
[----:B------:R-:W-:-:S00]  /*0900*/  BRA `(.L_x_18) ;  /* 0xfffffffc00fc7947 */ /* 0x000fc0000383ffff */
[----:B------:R-:W-:-:S00]  /*0910*/  NOP ;  /* 0x0000000000007918 */ /* 0x000fc00000000000 */
        /* <DEDUP_REMOVED lines=14> */
.L_x_19:


//--------------------- .nv.shared._Z27convolution_1D_tiled_kernelPfS_ii --------------------------
	.section	.nv.shared._Z27convolution_1D_tiled_kernelPfS_ii,"aw",@nobits
	.sectionflags	@""
	.align	4
.nv.shared._Z27convolution_1D_tiled_kernelPfS_ii:
	.zero		1536


//--------------------- .nv.shared.reserved.0     --------------------------
	.section	.nv.shared.reserved.0,"aw",@nobits
	.weak		__nv_reservedSMEM_offset_0_alias
	.size		__nv_reservedSMEM_offset_0_alias, 0, 64
	.other		__nv_reservedSMEM_offset_0_alias,@"STO_CUDA_RESERVED_SHARED STV_DEFAULT"
__nv_reservedSMEM_offset_0_alias:
	.zero		0
	.zero		64


//--------------------- .nv.constant0._Z27convolution_1D_tiled_kernelPfS_ii --------------------------
	.section	.nv.constant0._Z27convolution_1D_tiled_kernelPfS_ii,"a",@progbits
	.sectionflags	@""
	.align	4
.nv.constant0._Z27convolution_1D_tiled_kernelPfS_ii:
	.zero		920


//--------------------- SYMBOLS --------------------------

	.type		.nv.reservedSmem.offset0,@object
	.size		.nv.reservedSmem.offset0,0x4
	.type		.nv.reservedSmem.cap,@object
	.size		.nv.reservedSmem.cap,0x4
